//
// Generated by NVIDIA NVVM Compiler
//
// Compiler Build ID: CL-36424714
// Cuda compilation tools, release 13.0, V13.0.88
// Based on NVVM 20.0.0
//

.version 9.0
.target sm_100
.address_size 64

	// .globl	_Z6squarePji

.visible .entry _Z6squarePji(
	.param .u64 .ptr .align 1 _Z6squarePji_param_0,
	.param .u32 _Z6squarePji_param_1
)
{
	.reg .b32 	%r<4>;
	.reg .b64 	%rd<5>;

	ld.param.u64 	%rd1, [_Z6squarePji_param_0];
	cvta.to.global.u64 	%rd2, %rd1;
	mov.u32 	%r1, %tid.x;
	mul.wide.u32 	%rd3, %r1, 4;
	add.s64 	%rd4, %rd2, %rd3;
	ld.global.u32 	%r2, [%rd4];
	mul.lo.s32 	%r3, %r2, %r2;
	st.global.u32 	[%rd4], %r3;
	ret;

}


// ===== COMPILED SASS (sm_100) =====

	.target	sm_100

	.elftype	@"ET_EXEC"


//--------------------- .note.nv.tkinfo           --------------------------
	.section	.note.nv.tkinfo,"",@"SHT_NOTE"
	.sectionflags	@"SHF_NOTE_NV_TKINFO"
	.tkinfo
        /*0018*/ 	.word	0x00000002
        /*0030*/ 	.string	""
        /*0030*/ 	.string	"ptxas"
        /*0030*/ 	.string	"Cuda compilation tools, release 13.0, V13.0.88"
        /*0030*/ 	.string	"Build cuda_13.0.r13.0/compiler.36424714_0"
        /*0030*/ 	.string	"-arch sm_100 -m 64 "



//--------------------- .note.nv.cuinfo           --------------------------
	.section	.note.nv.cuinfo,"",@"SHT_NOTE"
	.sectionflags	@"SHF_NOTE_NV_CUINFO"
        /*0018*/ 	.short	0x0002
        /*001a*/ 	.short	0x0064
        /*001c*/ 	.short	0x0082
	.zero		2


//--------------------- .nv.info                  --------------------------
	.section	.nv.info,"",@"SHT_CUDA_INFO"
	.align	4


	//----- nvinfo : EIATTR_REGCOUNT
	.align		4
        /*0000*/ 	.byte	0x04, 0x2f
        /*0002*/ 	.short	(.L_1 - .L_0)
	.align		4
.L_0:
        /*0004*/ 	.word	index@(_Z6squarePji)
        /*0008*/ 	.word	0x00000008


	//----- nvinfo : EIATTR_FRAME_SIZE
	.align		4
.L_1:
        /*000c*/ 	.byte	0x04, 0x11
        /*000e*/ 	.short	(.L_3 - .L_2)
	.align		4
.L_2:
        /*0010*/ 	.word	index@(_Z6squarePji)
        /*0014*/ 	.word	0x00000000


	//----- nvinfo : EIATTR_MIN_STACK_SIZE
	.align		4
.L_3:
        /*0018*/ 	.byte	0x04, 0x12
        /*001a*/ 	.short	(.L_5 - .L_4)
	.align		4
.L_4:
        /*001c*/ 	.word	index@(_Z6squarePji)
        /*0020*/ 	.word	0x00000000
.L_5:


//--------------------- .nv.compat                --------------------------
	.section	.nv.compat,"",@"SHT_CUDA_COMPAT_INFO"
	.align	4
        /*0000*/ 	.byte	0x02, 0x09, 0x00, 0x00, 0x02, 0x02, 0x01, 0x00, 0x02, 0x05, 0x05, 0x00, 0x03, 0x07, 0x01, 0x01
        /*0010*/ 	.byte	0x02, 0x03, 0x00, 0x00, 0x02, 0x06, 0x01, 0x00, 0x04, 0x0b, 0x08, 0x00, 0x09, 0x00, 0x00, 0x00
        /*0020*/ 	.byte	0x00, 0x00, 0x00, 0x00


//--------------------- .nv.info._Z6squarePji     --------------------------
	.section	.nv.info._Z6squarePji,"",@"SHT_CUDA_INFO"
	.sectionflags	@""
	.align	4


	//----- nvinfo : EIATTR_CUDA_API_VERSION
	.align		4
        /*0000*/ 	.byte	0x04, 0x37
        /*0002*/ 	.short	(.L_7 - .L_6)
.L_6:
        /*0004*/ 	.word	0x00000082


	//----- nvinfo : EIATTR_KPARAM_INFO
	.align		4
.L_7:
        /*0008*/ 	.byte	0x04, 0x17
        /*000a*/ 	.short	(.L_9 - .L_8)
.L_8:
        /*000c*/ 	.word	0x00000000
        /*0010*/ 	.short	0x0001
        /*0012*/ 	.short	0x0008
        /*0014*/ 	.byte	0x00, 0xf0, 0x11, 0x00


	//----- nvinfo : EIATTR_KPARAM_INFO
	.align		4
.L_9:
        /*0018*/ 	.byte	0x04, 0x17
        /*001a*/ 	.short	(.L_11 - .L_10)
.L_10:
        /*001c*/ 	.word	0x00000000
        /*0020*/ 	.short	0x0000
        /*0022*/ 	.short	0x0000
        /*0024*/ 	.byte	0x00, 0xf5, 0x21, 0x00


	//----- nvinfo : EIATTR_SPARSE_MMA_MASK
	.align		4
.L_11:
        /*0028*/ 	.byte	0x03, 0x50
        /*002a*/ 	.short	0x0000


	//----- nvinfo : EIATTR_MAXREG_COUNT
	.align		4
        /*002c*/ 	.byte	0x03, 0x1b
        /*002e*/ 	.short	0x00ff


	//----- nvinfo : EIATTR_MERCURY_ISA_VERSION
	.align		4
        /*0030*/ 	.byte	0x03, 0x5f
        /*0032*/ 	.short	0x0101


	//----- nvinfo : EIATTR_VRC_CTA_INIT_COUNT
	.align		4
        /*0034*/ 	.byte	0x02, 0x4a
	.zero		1
	.zero		1


	//----- nvinfo : EIATTR_EXIT_INSTR_OFFSETS
	.align		4
        /*0038*/ 	.byte	0x04, 0x1c
        /*003a*/ 	.short	(.L_13 - .L_12)


	//   ....[0]....
.L_12:
        /*003c*/ 	.word	0x00000080


	//----- nvinfo : EIATTR_CBANK_PARAM_SIZE
	.align		4
.L_13:
        /*0040*/ 	.byte	0x03, 0x19
        /*0042*/ 	.short	0x000c


	//----- nvinfo : EIATTR_PARAM_CBANK
	.align		4
        /*0044*/ 	.byte	0x04, 0x0a
        /*0046*/ 	.short	(.L_15 - .L_14)
	.align		4
.L_14:
        /*0048*/ 	.word	index@(.nv.constant0._Z6squarePji)
        /*004c*/ 	.short	0x0380
        /*004e*/ 	.short	0x000c


	//----- nvinfo : EIATTR_SW_WAR
	.align		4
.L_15:
        /*0050*/ 	.byte	0x04, 0x36
        /*0052*/ 	.short	(.L_17 - .L_16)
.L_16:
        /*0054*/ 	.word	0x00000008
.L_17:


//--------------------- .nv.callgraph             --------------------------
	.section	.nv.callgraph,"",@"SHT_CUDA_CALLGRAPH"
	.align	4
	.sectionentsize	8
	.align		4
        /*0000*/ 	.word	0x00000000
	.align		4
        /*0004*/ 	.word	0xffffffff
	.align		4
        /*0008*/ 	.word	0x00000000
	.align		4
        /*000c*/ 	.word	0xfffffffe
	.align		4
        /*0010*/ 	.word	0x00000000
	.align		4
        /*0014*/ 	.word	0xfffffffd
	.align		4
        /*0018*/ 	.word	0x00000000
	.align		4
        /*001c*/ 	.word	0xfffffffc


//--------------------- .text._Z6squarePji        --------------------------
	.section	.text._Z6squarePji,"ax",@progbits
	.align	128
        .global         _Z6squarePji
        .type           _Z6squarePji,@function
        .size           _Z6squarePji,(.L_x_1 - _Z6squarePji)
        .other          _Z6squarePji,@"STO_CUDA_ENTRY STV_DEFAULT"
_Z6squarePji:
.text._Z6squarePji:
[----:B------:R-:W-:Y:S01]  /*0000*/  LDC R1, c[0x0][0x37c] ;  /* 0x0000df00ff017b82 */ /* 0x000fe20000000800 */
[----:B------:R-:W0:Y:S07]  /*0010*/  S2R R5, SR_TID.X ;  /* 0x0000000000057919 */ /* 0x000e2e0000002100 */
[----:B------:R-:W0:Y:S01]  /*0020*/  LDC.64 R2, c[0x0][0x380] ;  /* 0x0000e000ff027b82 */ /* 0x000e220000000a00 */
[----:B------:R-:W1:Y:S01]  /*0030*/  LDCU.64 UR4, c[0x0][0x358] ;  /* 0x00006b00ff0477ac */ /* 0x000e620008000a00 */
[----:B0-----:R-:W-:-:S05]  /*0040*/  IMAD.WIDE.U32 R2, R5, 0x4, R2 ;  /* 0x0000000405027825 */ /* 0x001fca00078e0002 */
[----:B-1----:R-:W2:Y:S02]  /*0050*/  LDG.E R0, desc[UR4][R2.64] ;  /* 0x0000000402007981 */ /* 0x002ea4000c1e1900 */
[----:B--2---:R-:W-:-:S05]  /*0060*/  IMAD R5, R0, R0, RZ ;  /* 0x0000000000057224 */ /* 0x004fca00078e02ff */
[----:B------:R-:W-:Y:S01]  /*0070*/  STG.E desc[UR4][R2.64], R5 ;  /* 0x0000000502007986 */ /* 0x000fe2000c101904 */
[----:B------:R-:W-:Y:S05]  /*0080*/  EXIT ;  /* 0x000000000000794d */ /* 0x000fea0003800000 */
.L_x_0:
[----:B------:R-:W-:-:S00]  /*0090*/  BRA `(.L_x_0) ;  /* 0xfffffffc00fc7947 */ /* 0x000fc0000383ffff */
[----:B------:R-:W-:-:S00]  /*00a0*/  NOP ;  /* 0x0000000000007918 */ /* 0x000fc00000000000 */
        /* <DEDUP_REMOVED lines=13> */
.L_x_1:


//--------------------- .nv.shared.reserved.0     --------------------------
	.section	.nv.shared.reserved.0,"aw",@nobits
	.weak		__nv_reservedSMEM_offset_0_alias
	.size		__nv_reservedSMEM_offset_0_alias, 0, 64
	.other		__nv_reservedSMEM_offset_0_alias,@"STO_CUDA_RESERVED_SHARED STV_DEFAULT"
__nv_reservedSMEM_offset_0_alias:
	.zero		0
	.zero		64


//--------------------- .nv.constant0._Z6squarePji --------------------------
	.section	.nv.constant0._Z6squarePji,"a",@progbits
	.sectionflags	@""
	.align	4
.nv.constant0._Z6squarePji:
	.zero		908


//--------------------- SYMBOLS --------------------------

	.type		.nv.reservedSmem.offset0,@object
	.size		.nv.reservedSmem.offset0,0x4
